//
// Generated by NVIDIA NVVM Compiler
//
// Compiler Build ID: CL-36424714
// Cuda compilation tools, release 13.0, V13.0.88
// Based on NVVM 20.0.0
//

.version 9.0
.target sm_100
.address_size 64

	// .globl	_Z24compute_min_distances_v2PfS_S_iii
.extern .shared .align 16 .b8 shared_dist[];

.visible .entry _Z24compute_min_distances_v2PfS_S_iii(
	.param .u64 .ptr .align 1 _Z24compute_min_distances_v2PfS_S_iii_param_0,
	.param .u64 .ptr .align 1 _Z24compute_min_distances_v2PfS_S_iii_param_1,
	.param .u64 .ptr .align 1 _Z24compute_min_distances_v2PfS_S_iii_param_2,
	.param .u32 _Z24compute_min_distances_v2PfS_S_iii_param_3,
	.param .u32 _Z24compute_min_distances_v2PfS_S_iii_param_4,
	.param .u32 _Z24compute_min_distances_v2PfS_S_iii_param_5
)
{
	.reg .pred 	%p<16>;
	.reg .b32 	%r<40>;
	.reg .b32 	%f<91>;
	.reg .b64 	%rd<51>;

	ld.param.u64 	%rd10, [_Z24compute_min_distances_v2PfS_S_iii_param_0];
	ld.param.u64 	%rd11, [_Z24compute_min_distances_v2PfS_S_iii_param_1];
	ld.param.u64 	%rd9, [_Z24compute_min_distances_v2PfS_S_iii_param_2];
	ld.param.u32 	%r22, [_Z24compute_min_distances_v2PfS_S_iii_param_3];
	ld.param.u32 	%r20, [_Z24compute_min_distances_v2PfS_S_iii_param_4];
	ld.param.u32 	%r21, [_Z24compute_min_distances_v2PfS_S_iii_param_5];
	cvta.to.global.u64 	%rd1, %rd11;
	cvta.to.global.u64 	%rd2, %rd10;
	mov.u32 	%r1, %ctaid.x;
	mov.u32 	%r2, %tid.x;
	setp.ge.s32 	%p1, %r1, %r22;
	@%p1 bra 	$L__BB0_21;
	setp.ge.s32 	%p2, %r2, %r20;
	mov.f32 	%f90, 0f7F800000;
	@%p2 bra 	$L__BB0_15;
	setp.lt.s32 	%p3, %r21, 1;
	mov.f32 	%f89, 0f00000000;
	@%p3 bra 	$L__BB0_14;
	mul.lo.s32 	%r3, %r21, %r1;
	mul.lo.s32 	%r4, %r21, %r2;
	and.b32  	%r5, %r21, 7;
	setp.lt.u32 	%p4, %r21, 8;
	mov.f32 	%f89, 0f00000000;
	mov.b32 	%r37, 0;
	@%p4 bra 	$L__BB0_6;
	and.b32  	%r37, %r21, 2147483640;
	neg.s32 	%r35, %r37;
	mul.wide.u32 	%rd12, %r3, 4;
	add.s64 	%rd13, %rd12, %rd2;
	add.s64 	%rd50, %rd13, 16;
	mul.wide.u32 	%rd14, %r4, 4;
	add.s64 	%rd15, %rd14, %rd1;
	add.s64 	%rd49, %rd15, 16;
	mov.f32 	%f89, 0f00000000;
$L__BB0_5:
	.pragma "nounroll";
	ld.global.f32 	%f20, [%rd50+-16];
	ld.global.f32 	%f21, [%rd49+-16];
	sub.f32 	%f22, %f20, %f21;
	fma.rn.f32 	%f23, %f22, %f22, %f89;
	ld.global.f32 	%f24, [%rd50+-12];
	ld.global.f32 	%f25, [%rd49+-12];
	sub.f32 	%f26, %f24, %f25;
	fma.rn.f32 	%f27, %f26, %f26, %f23;
	ld.global.f32 	%f28, [%rd50+-8];
	ld.global.f32 	%f29, [%rd49+-8];
	sub.f32 	%f30, %f28, %f29;
	fma.rn.f32 	%f31, %f30, %f30, %f27;
	ld.global.f32 	%f32, [%rd50+-4];
	ld.global.f32 	%f33, [%rd49+-4];
	sub.f32 	%f34, %f32, %f33;
	fma.rn.f32 	%f35, %f34, %f34, %f31;
	ld.global.f32 	%f36, [%rd50];
	ld.global.f32 	%f37, [%rd49];
	sub.f32 	%f38, %f36, %f37;
	fma.rn.f32 	%f39, %f38, %f38, %f35;
	ld.global.f32 	%f40, [%rd50+4];
	ld.global.f32 	%f41, [%rd49+4];
	sub.f32 	%f42, %f40, %f41;
	fma.rn.f32 	%f43, %f42, %f42, %f39;
	ld.global.f32 	%f44, [%rd50+8];
	ld.global.f32 	%f45, [%rd49+8];
	sub.f32 	%f46, %f44, %f45;
	fma.rn.f32 	%f47, %f46, %f46, %f43;
	ld.global.f32 	%f48, [%rd50+12];
	ld.global.f32 	%f49, [%rd49+12];
	sub.f32 	%f50, %f48, %f49;
	fma.rn.f32 	%f89, %f50, %f50, %f47;
	add.s32 	%r35, %r35, 8;
	add.s64 	%rd50, %rd50, 32;
	add.s64 	%rd49, %rd49, 32;
	setp.ne.s32 	%p5, %r35, 0;
	@%p5 bra 	$L__BB0_5;
$L__BB0_6:
	setp.eq.s32 	%p6, %r5, 0;
	@%p6 bra 	$L__BB0_14;
	and.b32  	%r11, %r21, 3;
	setp.lt.u32 	%p7, %r5, 4;
	@%p7 bra 	$L__BB0_9;
	add.s32 	%r24, %r37, %r3;
	mul.wide.u32 	%rd16, %r24, 4;
	add.s64 	%rd17, %rd2, %rd16;
	ld.global.f32 	%f52, [%rd17];
	add.s32 	%r25, %r37, %r4;
	mul.wide.u32 	%rd18, %r25, 4;
	add.s64 	%rd19, %rd1, %rd18;
	ld.global.f32 	%f53, [%rd19];
	sub.f32 	%f54, %f52, %f53;
	fma.rn.f32 	%f55, %f54, %f54, %f89;
	cvt.u64.u32 	%rd20, %r3;
	cvt.u64.u32 	%rd21, %r37;
	add.s64 	%rd22, %rd21, %rd20;
	shl.b64 	%rd23, %rd22, 2;
	add.s64 	%rd24, %rd2, %rd23;
	ld.global.f32 	%f56, [%rd24+4];
	cvt.u64.u32 	%rd25, %r4;
	add.s64 	%rd26, %rd21, %rd25;
	shl.b64 	%rd27, %rd26, 2;
	add.s64 	%rd28, %rd1, %rd27;
	ld.global.f32 	%f57, [%rd28+4];
	sub.f32 	%f58, %f56, %f57;
	fma.rn.f32 	%f59, %f58, %f58, %f55;
	ld.global.f32 	%f60, [%rd24+8];
	ld.global.f32 	%f61, [%rd28+8];
	sub.f32 	%f62, %f60, %f61;
	fma.rn.f32 	%f63, %f62, %f62, %f59;
	ld.global.f32 	%f64, [%rd24+12];
	ld.global.f32 	%f65, [%rd28+12];
	sub.f32 	%f66, %f64, %f65;
	fma.rn.f32 	%f89, %f66, %f66, %f63;
	add.s32 	%r37, %r37, 4;
$L__BB0_9:
	setp.eq.s32 	%p8, %r11, 0;
	@%p8 bra 	$L__BB0_14;
	setp.eq.s32 	%p9, %r11, 1;
	@%p9 bra 	$L__BB0_12;
	add.s32 	%r26, %r37, %r3;
	mul.wide.u32 	%rd29, %r26, 4;
	add.s64 	%rd30, %rd2, %rd29;
	ld.global.f32 	%f68, [%rd30];
	add.s32 	%r27, %r37, %r4;
	mul.wide.u32 	%rd31, %r27, 4;
	add.s64 	%rd32, %rd1, %rd31;
	ld.global.f32 	%f69, [%rd32];
	sub.f32 	%f70, %f68, %f69;
	fma.rn.f32 	%f71, %f70, %f70, %f89;
	cvt.u64.u32 	%rd33, %r3;
	cvt.u64.u32 	%rd34, %r37;
	add.s64 	%rd35, %rd34, %rd33;
	shl.b64 	%rd36, %rd35, 2;
	add.s64 	%rd37, %rd2, %rd36;
	ld.global.f32 	%f72, [%rd37+4];
	cvt.u64.u32 	%rd38, %r4;
	add.s64 	%rd39, %rd34, %rd38;
	shl.b64 	%rd40, %rd39, 2;
	add.s64 	%rd41, %rd1, %rd40;
	ld.global.f32 	%f73, [%rd41+4];
	sub.f32 	%f74, %f72, %f73;
	fma.rn.f32 	%f89, %f74, %f74, %f71;
	add.s32 	%r37, %r37, 2;
$L__BB0_12:
	and.b32  	%r28, %r21, 1;
	setp.eq.b32 	%p10, %r28, 1;
	not.pred 	%p11, %p10;
	@%p11 bra 	$L__BB0_14;
	add.s32 	%r29, %r37, %r3;
	mul.wide.u32 	%rd42, %r29, 4;
	add.s64 	%rd43, %rd2, %rd42;
	ld.global.f32 	%f75, [%rd43];
	add.s32 	%r30, %r37, %r4;
	mul.wide.u32 	%rd44, %r30, 4;
	add.s64 	%rd45, %rd1, %rd44;
	ld.global.f32 	%f76, [%rd45];
	sub.f32 	%f77, %f75, %f76;
	fma.rn.f32 	%f89, %f77, %f77, %f89;
$L__BB0_14:
	sqrt.rn.f32 	%f90, %f89;
$L__BB0_15:
	shl.b32 	%r31, %r2, 2;
	mov.u32 	%r32, shared_dist;
	add.s32 	%r16, %r32, %r31;
	st.shared.f32 	[%r16], %f90;
	bar.sync 	0;
	mov.u32 	%r39, %ntid.x;
	setp.lt.u32 	%p12, %r39, 2;
	@%p12 bra 	$L__BB0_19;
$L__BB0_16:
	shr.u32 	%r19, %r39, 1;
	setp.ge.u32 	%p13, %r2, %r19;
	@%p13 bra 	$L__BB0_18;
	ld.shared.f32 	%f78, [%r16];
	shl.b32 	%r33, %r19, 2;
	add.s32 	%r34, %r16, %r33;
	ld.shared.f32 	%f79, [%r34];
	min.f32 	%f80, %f78, %f79;
	st.shared.f32 	[%r16], %f80;
$L__BB0_18:
	bar.sync 	0;
	setp.gt.u32 	%p14, %r39, 3;
	mov.u32 	%r39, %r19;
	@%p14 bra 	$L__BB0_16;
$L__BB0_19:
	setp.ne.s32 	%p15, %r2, 0;
	@%p15 bra 	$L__BB0_21;
	ld.shared.f32 	%f81, [shared_dist];
	cvta.to.global.u64 	%rd46, %rd9;
	mul.wide.u32 	%rd47, %r1, 4;
	add.s64 	%rd48, %rd46, %rd47;
	st.global.f32 	[%rd48], %f81;
$L__BB0_21:
	ret;

}


// ===== COMPILED SASS (sm_100) =====

	.target	sm_100

	.elftype	@"ET_EXEC"


//--------------------- .note.nv.tkinfo           --------------------------
	.section	.note.nv.tkinfo,"",@"SHT_NOTE"
	.sectionflags	@"SHF_NOTE_NV_TKINFO"
	.tkinfo
        /*0018*/ 	.word	0x00000002
        /*0030*/ 	.string	""
        /*0030*/ 	.string	"ptxas"
        /*0030*/ 	.string	"Cuda compilation tools, release 13.0, V13.0.88"
        /*0030*/ 	.string	"Build cuda_13.0.r13.0/compiler.36424714_0"
        /*0030*/ 	.string	"-arch sm_100 -m 64 "



//--------------------- .note.nv.cuinfo           --------------------------
	.section	.note.nv.cuinfo,"",@"SHT_NOTE"
	.sectionflags	@"SHF_NOTE_NV_CUINFO"
        /*0018*/ 	.short	0x0002
        /*001a*/ 	.short	0x0064
        /*001c*/ 	.short	0x0082
	.zero		2


//--------------------- .nv.info                  --------------------------
	.section	.nv.info,"",@"SHT_CUDA_INFO"
	.align	4


	//----- nvinfo : EIATTR_REGCOUNT
	.align		4
        /*0000*/ 	.byte	0x04, 0x2f
        /*0002*/ 	.short	(.L_1 - .L_0)
	.align		4
.L_0:
        /*0004*/ 	.word	index@(_Z24compute_min_distances_v2PfS_S_iii)
        /*0008*/ 	.word	0x0000001c


	//----- nvinfo : EIATTR_FRAME_SIZE
	.align		4
.L_1:
        /*000c*/ 	.byte	0x04, 0x11
        /*000e*/ 	.short	(.L_3 - .L_2)
	.align		4
.L_2:
        /*0010*/ 	.word	index@($__internal_0_$__cuda_sm20_sqrt_rn_f32_slowpath)
        /*0014*/ 	.word	0x00000000


	//----- nvinfo : EIATTR_FRAME_SIZE
	.align		4
.L_3:
        /*0018*/ 	.byte	0x04, 0x11
        /*001a*/ 	.short	(.L_5 - .L_4)
	.align		4
.L_4:
        /*001c*/ 	.word	index@(_Z24compute_min_distances_v2PfS_S_iii)
        /*0020*/ 	.word	0x00000000


	//----- nvinfo : EIATTR_MIN_STACK_SIZE
	.align		4
.L_5:
        /*0024*/ 	.byte	0x04, 0x12
        /*0026*/ 	.short	(.L_7 - .L_6)
	.align		4
.L_6:
        /*0028*/ 	.word	index@(_Z24compute_min_distances_v2PfS_S_iii)
        /*002c*/ 	.word	0x00000000
.L_7:


//--------------------- .nv.compat                --------------------------
	.section	.nv.compat,"",@"SHT_CUDA_COMPAT_INFO"
	.align	4
        /*0000*/ 	.byte	0x02, 0x09, 0x00, 0x00, 0x02, 0x02, 0x01, 0x00, 0x02, 0x05, 0x05, 0x00, 0x03, 0x07, 0x01, 0x01
        /*0010*/ 	.byte	0x02, 0x03, 0x00, 0x00, 0x02, 0x06, 0x01, 0x00, 0x04, 0x0b, 0x08, 0x00, 0x01, 0x00, 0x00, 0x00
        /*0020*/ 	.byte	0x00, 0x00, 0x00, 0x00


//--------------------- .nv.info._Z24compute_min_distances_v2PfS_S_iii --------------------------
	.section	.nv.info._Z24compute_min_distances_v2PfS_S_iii,"",@"SHT_CUDA_INFO"
	.sectionflags	@""
	.align	4


	//----- nvinfo : EIATTR_CUDA_API_VERSION
	.align		4
        /*0000*/ 	.byte	0x04, 0x37
        /*0002*/ 	.short	(.L_9 - .L_8)
.L_8:
        /*0004*/ 	.word	0x00000082


	//----- nvinfo : EIATTR_KPARAM_INFO
	.align		4
.L_9:
        /*0008*/ 	.byte	0x04, 0x17
        /*000a*/ 	.short	(.L_11 - .L_10)
.L_10:
        /*000c*/ 	.word	0x00000000
        /*0010*/ 	.short	0x0005
        /*0012*/ 	.short	0x0020
        /*0014*/ 	.byte	0x00, 0xf0, 0x11, 0x00


	//----- nvinfo : EIATTR_KPARAM_INFO
	.align		4
.L_11:
        /*0018*/ 	.byte	0x04, 0x17
        /*001a*/ 	.short	(.L_13 - .L_12)
.L_12:
        /*001c*/ 	.word	0x00000000
        /*0020*/ 	.short	0x0004
        /*0022*/ 	.short	0x001c
        /*0024*/ 	.byte	0x00, 0xf0, 0x11, 0x00


	//----- nvinfo : EIATTR_KPARAM_INFO
	.align		4
.L_13:
        /*0028*/ 	.byte	0x04, 0x17
        /*002a*/ 	.short	(.L_15 - .L_14)
.L_14:
        /*002c*/ 	.word	0x00000000
        /*0030*/ 	.short	0x0003
        /*0032*/ 	.short	0x0018
        /*0034*/ 	.byte	0x00, 0xf0, 0x11, 0x00


	//----- nvinfo : EIATTR_KPARAM_INFO
	.align		4
.L_15:
        /*0038*/ 	.byte	0x04, 0x17
        /*003a*/ 	.short	(.L_17 - .L_16)
.L_16:
        /*003c*/ 	.word	0x00000000
        /*0040*/ 	.short	0x0002
        /*0042*/ 	.short	0x0010
        /*0044*/ 	.byte	0x00, 0xf5, 0x21, 0x00


	//----- nvinfo : EIATTR_KPARAM_INFO
	.align		4
.L_17:
        /*0048*/ 	.byte	0x04, 0x17
        /*004a*/ 	.short	(.L_19 - .L_18)
.L_18:
        /*004c*/ 	.word	0x00000000
        /*0050*/ 	.short	0x0001
        /*0052*/ 	.short	0x0008
        /*0054*/ 	.byte	0x00, 0xf5, 0x21, 0x00


	//----- nvinfo : EIATTR_KPARAM_INFO
	.align		4
.L_19:
        /*0058*/ 	.byte	0x04, 0x17
        /*005a*/ 	.short	(.L_21 - .L_20)
.L_20:
        /*005c*/ 	.word	0x00000000
        /*0060*/ 	.short	0x0000
        /*0062*/ 	.short	0x0000
        /*0064*/ 	.byte	0x00, 0xf5, 0x21, 0x00


	//----- nvinfo : EIATTR_SPARSE_MMA_MASK
	.align		4
.L_21:
        /*0068*/ 	.byte	0x03, 0x50
        /*006a*/ 	.short	0x0000


	//----- nvinfo : EIATTR_MAXREG_COUNT
	.align		4
        /*006c*/ 	.byte	0x03, 0x1b
        /*006e*/ 	.short	0x00ff


	//----- nvinfo : EIATTR_NUM_BARRIERS
	.align		4
        /*0070*/ 	.byte	0x02, 0x4c
        /*0072*/ 	.byte	0x01
	.zero		1


	//----- nvinfo : EIATTR_MERCURY_ISA_VERSION
	.align		4
        /*0074*/ 	.byte	0x03, 0x5f
        /*0076*/ 	.short	0x0101


	//----- nvinfo : EIATTR_VRC_CTA_INIT_COUNT
	.align		4
        /*0078*/ 	.byte	0x02, 0x4a
	.zero		1
	.zero		1


	//----- nvinfo : EIATTR_EXIT_INSTR_OFFSETS
	.align		4
        /*007c*/ 	.byte	0x04, 0x1c
        /*007e*/ 	.short	(.L_23 - .L_22)


	//   ....[0]....
.L_22:
        /*0080*/ 	.word	0x00000040


	//   ....[1]....
        /*0084*/ 	.word	0x00000be0


	//   ....[2]....
        /*0088*/ 	.word	0x00000c60


	//----- nvinfo : EIATTR_CRS_STACK_SIZE
	.align		4
.L_23:
        /*008c*/ 	.byte	0x04, 0x1e
        /*008e*/ 	.short	(.L_25 - .L_24)
.L_24:
        /*0090*/ 	.word	0x00000000


	//----- nvinfo : EIATTR_CBANK_PARAM_SIZE
	.align		4
.L_25:
        /*0094*/ 	.byte	0x03, 0x19
        /*0096*/ 	.short	0x0024


	//----- nvinfo : EIATTR_PARAM_CBANK
	.align		4
        /*0098*/ 	.byte	0x04, 0x0a
        /*009a*/ 	.short	(.L_27 - .L_26)
	.align		4
.L_26:
        /*009c*/ 	.word	index@(.nv.constant0._Z24compute_min_distances_v2PfS_S_iii)
        /*00a0*/ 	.short	0x0380
        /*00a2*/ 	.short	0x0024


	//----- nvinfo : EIATTR_SW_WAR
	.align		4
.L_27:
        /*00a4*/ 	.byte	0x04, 0x36
        /*00a6*/ 	.short	(.L_29 - .L_28)
.L_28:
        /*00a8*/ 	.word	0x00000008
.L_29:


//--------------------- .nv.callgraph             --------------------------
	.section	.nv.callgraph,"",@"SHT_CUDA_CALLGRAPH"
	.align	4
	.sectionentsize	8
	.align		4
        /*0000*/ 	.word	0x00000000
	.align		4
        /*0004*/ 	.word	0xffffffff
	.align		4
        /*0008*/ 	.word	0x00000000
	.align		4
        /*000c*/ 	.word	0xfffffffe
	.align		4
        /*0010*/ 	.word	0x00000000
	.align		4
        /*0014*/ 	.word	0xfffffffd
	.align		4
        /*0018*/ 	.word	0x00000000
	.align		4
        /*001c*/ 	.word	0xfffffffc


//--------------------- .text._Z24compute_min_distances_v2PfS_S_iii --------------------------
	.section	.text._Z24compute_min_distances_v2PfS_S_iii,"ax",@progbits
	.align	128
        .global         _Z24compute_min_distances_v2PfS_S_iii
        .type           _Z24compute_min_distances_v2PfS_S_iii,@function
        .size           _Z24compute_min_distances_v2PfS_S_iii,(.L_x_13 - _Z24compute_min_distances_v2PfS_S_iii)
        .other          _Z24compute_min_distances_v2PfS_S_iii,@"STO_CUDA_ENTRY STV_DEFAULT"
_Z24compute_min_distances_v2PfS_S_iii:
.text._Z24compute_min_distances_v2PfS_S_iii:
[----:B------:R-:W-:Y:S01]  /*0000*/  LDC R1, c[0x0][0x37c] ;  /* 0x0000df00ff017b82 */ /* 0x000fe20000000800 */
[----:B------:R-:W0:Y:S01]  /*0010*/  S2R R6, SR_CTAID.X ;  /* 0x0000000000067919 */ /* 0x000e220000002500 */
[----:B------:R-:W0:Y:S02]  /*0020*/  LDCU UR4, c[0x0][0x398] ;  /* 0x00007300ff0477ac */ /* 0x000e240008000800 */
[----:B0-----:R-:W-:-:S13]  /*0030*/  ISETP.GE.AND P0, PT, R6, UR4, PT ;  /* 0x0000000406007c0c */ /* 0x001fda000bf06270 */
[----:B------:R-:W-:Y:S05]  /*0040*/  @P0 EXIT ;  /* 0x000000000000094d */ /* 0x000fea0003800000 */
[----:B------:R-:W0:Y:S01]  /*0050*/  S2R R7, SR_TID.X ;  /* 0x0000000000077919 */ /* 0x000e220000002100 */
[----:B------:R-:W0:Y:S01]  /*0060*/  LDCU UR4, c[0x0][0x39c] ;  /* 0x00007380ff0477ac */ /* 0x000e220008000800 */
[----:B------:R-:W-:Y:S01]  /*0070*/  BSSY.RECONVERGENT B0, `(.L_x_0) ;  /* 0x00000a0000007945 */ /* 0x000fe20003800200 */
[----:B------:R-:W-:Y:S01]  /*0080*/  MOV R0, 0x7f800000 ;  /* 0x7f80000000007802 */ /* 0x000fe20000000f00 */
[----:B------:R-:W1:Y:S01]  /*0090*/  LDCU.64 UR8, c[0x0][0x358] ;  /* 0x00006b00ff0877ac */ /* 0x000e620008000a00 */
[----:B0-----:R-:W-:-:S13]  /*00a0*/  ISETP.GE.AND P0, PT, R7, UR4, PT ;  /* 0x0000000407007c0c */ /* 0x001fda000bf06270 */
[----:B-1----:R-:W-:Y:S05]  /*00b0*/  @P0 BRA `(.L_x_1) ;  /* 0x00000008006c0947 */ /* 0x002fea0003800000 */
[----:B------:R-:W0:Y:S01]  /*00c0*/  LDCU UR5, c[0x0][0x3a0] ;  /* 0x00007400ff0577ac */ /* 0x000e220008000800 */
[----:B------:R-:W-:Y:S01]  /*00d0*/  HFMA2 R9, -RZ, RZ, 0, 0 ;  /* 0x00000000ff097431 */ /* 0x000fe200000001ff */
[----:B0-----:R-:W-:-:S09]  /*00e0*/  UISETP.GE.AND UP0, UPT, UR5, 0x1, UPT ;  /* 0x000000010500788c */ /* 0x001fd2000bf06270 */
[----:B------:R-:W-:Y:S05]  /*00f0*/  BRA.U !UP0, `(.L_x_2) ;  /* 0x0000000908247547 */ /* 0x000fea000b800000 */
[----:B------:R-:W-:Y:S02]  /*0100*/  UISETP.GE.U32.AND UP1, UPT, UR5, 0x8, UPT ;  /* 0x000000080500788c */ /* 0x000fe4000bf26070 */
[----:B------:R-:W-:Y:S01]  /*0110*/  IMAD R8, R6, UR5, RZ ;  /* 0x0000000506087c24 */ /* 0x000fe2000f8e02ff */
[----:B------:R-:W-:Y:S02]  /*0120*/  ULOP3.LUT UR6, UR5, 0x7, URZ, 0xc0, !UPT ;  /* 0x0000000705067892 */ /* 0x000fe4000f8ec0ff */
[----:B------:R-:W-:Y:S01]  /*0130*/  IMAD R0, R7, UR5, RZ ;  /* 0x0000000507007c24 */ /* 0x000fe2000f8e02ff */
[----:B------:R-:W-:Y:S01]  /*0140*/  MOV R9, RZ ;  /* 0x000000ff00097202 */ /* 0x000fe20000000f00 */
[----:B------:R-:W-:Y:S01]  /*0150*/  UMOV UR4, URZ ;  /* 0x000000ff00047c82 */ /* 0x000fe20008000000 */
[----:B------:R-:W-:Y:S01]  /*0160*/  UISETP.NE.AND UP0, UPT, UR6, URZ, UPT ;  /* 0x000000ff0600728c */ /* 0x000fe2000bf05270 */
[----:B------:R-:W-:Y:S10]  /*0170*/  BRA.U !UP1, `(.L_x_3) ;  /* 0x0000000109c87547 */ /* 0x000ff4000b800000 */
[----:B------:R-:W0:Y:S01]  /*0180*/  LDC.64 R2, c[0x0][0x380] ;  /* 0x0000e000ff027b82 */ /* 0x000e220000000a00 */
[----:B------:R-:W-:Y:S01]  /*0190*/  ULOP3.LUT UR4, UR5, 0x7ffffff8, URZ, 0xc0, !UPT ;  /* 0x7ffffff805047892 */ /* 0x000fe2000f8ec0ff */
[----:B------:R-:W-:-:S03]  /*01a0*/  MOV R9, RZ ;  /* 0x000000ff00097202 */ /* 0x000fc60000000f00 */
[----:B------:R-:W-:-:S03]  /*01b0*/  UIADD3 UR7, UPT, UPT, -UR4, URZ, URZ ;  /* 0x000000ff04077290 */ /* 0x000fc6000fffe1ff */
[----:B------:R-:W1:Y:S01]  /*01c0*/  LDC.64 R4, c[0x0][0x388] ;  /* 0x0000e200ff047b82 */ /* 0x000e620000000a00 */
[----:B0-----:R-:W-:-:S03]  /*01d0*/  IMAD.WIDE.U32 R2, R8, 0x4, R2 ;  /* 0x0000000408027825 */ /* 0x001fc600078e0002 */
[----:B------:R-:W-:Y:S01]  /*01e0*/  IADD3 R2, P0, PT, R2, 0x10, RZ ;  /* 0x0000001002027810 */ /* 0x000fe20007f1e0ff */
[----:B-1----:R-:W-:-:S03]  /*01f0*/  IMAD.WIDE.U32 R4, R0, 0x4, R4 ;  /* 0x0000000400047825 */ /* 0x002fc600078e0004 */
[----:B------:R-:W-:Y:S02]  /*0200*/  IADD3.X R3, PT, PT, RZ, R3, RZ, P0, !PT ;  /* 0x00000003ff037210 */ /* 0x000fe400007fe4ff */
[----:B------:R-:W-:-:S04]  /*0210*/  IADD3 R4, P1, PT, R4, 0x10, RZ ;  /* 0x0000001004047810 */ /* 0x000fc80007f3e0ff */
[----:B------:R-:W-:-:S09]  /*0220*/  IADD3.X R5, PT, PT, RZ, R5, RZ, P1, !PT ;  /* 0x00000005ff057210 */ /* 0x000fd20000ffe4ff */
.L_x_4:
[----:B------:R-:W2:Y:S04]  /*0230*/  LDG.E R20, desc[UR8][R2.64+-0x10] ;  /* 0xfffff00802147981 */ /* 0x000ea8000c1e1900 */
[----:B------:R-:W2:Y:S04]  /*0240*/  LDG.E R21, desc[UR8][R4.64+-0x10] ;  /* 0xfffff00804157981 */ /* 0x000ea8000c1e1900 */
[----:B------:R-:W3:Y:S04]  /*0250*/  LDG.E R22, desc[UR8][R2.64+-0xc] ;  /* 0xfffff40802167981 */ /* 0x000ee8000c1e1900 */
[----:B------:R-:W3:Y:S04]  /*0260*/  LDG.E R23, desc[UR8][R4.64+-0xc] ;  /* 0xfffff40804177981 */ /* 0x000ee8000c1e1900 */
[----:B------:R-:W4:Y:S04]  /*0270*/  LDG.E R24, desc[UR8][R2.64+-0x8] ;  /* 0xfffff80802187981 */ /* 0x000f28000c1e1900 */
[----:B------:R-:W4:Y:S04]  /*0280*/  LDG.E R25, desc[UR8][R4.64+-0x8] ;  /* 0xfffff80804197981 */ /* 0x000f28000c1e1900 */
[----:B------:R-:W5:Y:S04]  /*0290*/  LDG.E R19, desc[UR8][R2.64+-0x4] ;  /* 0xfffffc0802137981 */ /* 0x000f68000c1e1900 */
[----:B------:R-:W5:Y:S04]  /*02a0*/  LDG.E R18, desc[UR8][R4.64+-0x4] ;  /* 0xfffffc0804127981 */ /* 0x000f68000c1e1900 */
[----:B------:R-:W5:Y:S04]  /*02b0*/  LDG.E R17, desc[UR8][R2.64] ;  /* 0x0000000802117981 */ /* 0x000f68000c1e1900 */
[----:B------:R-:W5:Y:S04]  /*02c0*/  LDG.E R16, desc[UR8][R4.64] ;  /* 0x0000000804107981 */ /* 0x000f68000c1e1900 */
[----:B------:R-:W5:Y:S04]  /*02d0*/  LDG.E R15, desc[UR8][R2.64+0x4] ;  /* 0x00000408020f7981 */ /* 0x000f68000c1e1900 */
[----:B------:R-:W5:Y:S04]  /*02e0*/  LDG.E R14, desc[UR8][R4.64+0x4] ;  /* 0x00000408040e7981 */ /* 0x000f68000c1e1900 */
[----:B------:R-:W5:Y:S04]  /*02f0*/  LDG.E R13, desc[UR8][R2.64+0x8] ;  /* 0x00000808020d7981 */ /* 0x000f68000c1e1900 */
[----:B------:R-:W5:Y:S04]  /*0300*/  LDG.E R12, desc[UR8][R4.64+0x8] ;  /* 0x00000808040c7981 */ /* 0x000f68000c1e1900 */
[----:B------:R0:W5:Y:S04]  /*0310*/  LDG.E R10, desc[UR8][R2.64+0xc] ;  /* 0x00000c08020a7981 */ /* 0x000168000c1e1900 */
[----:B------:R1:W5:Y:S01]  /*0320*/  LDG.E R11, desc[UR8][R4.64+0xc] ;  /* 0x00000c08040b7981 */ /* 0x000362000c1e1900 */
[----:B------:R-:W-:-:S04]  /*0330*/  UIADD3 UR7, UPT, UPT, UR7, 0x8, URZ ;  /* 0x0000000807077890 */ /* 0x000fc8000fffe0ff */
[----:B------:R-:W-:Y:S01]  /*0340*/  UISETP.NE.AND UP1, UPT, UR7, URZ, UPT ;  /* 0x000000ff0700728c */ /* 0x000fe2000bf25270 */
[----:B0-----:R-:W-:Y:S02]  /*0350*/  IADD3 R2, P0, PT, R2, 0x20, RZ ;  /* 0x0000002002027810 */ /* 0x001fe40007f1e0ff */
[----:B-1----:R-:W-:Y:S02]  /*0360*/  IADD3 R4, P1, PT, R4, 0x20, RZ ;  /* 0x0000002004047810 */ /* 0x002fe40007f3e0ff */
[----:B------:R-:W-:Y:S02]  /*0370*/  IADD3.X R3, PT, PT, RZ, R3, RZ, P0, !PT ;  /* 0x00000003ff037210 */ /* 0x000fe400007fe4ff */
[----:B------:R-:W-:Y:S01]  /*0380*/  IADD3.X R5, PT, PT, RZ, R5, RZ, P1, !PT ;  /* 0x00000005ff057210 */ /* 0x000fe20000ffe4ff */
[----:B--2---:R-:W-:-:S04]  /*0390*/  FADD R20, R20, -R21 ;  /* 0x8000001514147221 */ /* 0x004fc80000000000 */
[----:B------:R-:W-:Y:S01]  /*03a0*/  FFMA R9, R20, R20, R9 ;  /* 0x0000001414097223 */ /* 0x000fe20000000009 */
[----:B---3--:R-:W-:-:S04]  /*03b0*/  FADD R22, R22, -R23 ;  /* 0x8000001716167221 */ /* 0x008fc80000000000 */
[----:B------:R-:W-:Y:S01]  /*03c0*/  FFMA R9, R22, R22, R9 ;  /* 0x0000001616097223 */ /* 0x000fe20000000009 */
[----:B----4-:R-:W-:-:S04]  /*03d0*/  FADD R24, R24, -R25 ;  /* 0x8000001918187221 */ /* 0x010fc80000000000 */
[----:B------:R-:W-:Y:S01]  /*03e0*/  FFMA R9, R24, R24, R9 ;  /* 0x0000001818097223 */ /* 0x000fe20000000009 */
[----:B-----5:R-:W-:-:S04]  /*03f0*/  FADD R18, R19, -R18 ;  /* 0x8000001213127221 */ /* 0x020fc80000000000 */
[----:B------:R-:W-:Y:S01]  /*0400*/  FFMA R9, R18, R18, R9 ;  /* 0x0000001212097223 */ /* 0x000fe20000000009 */
[----:B------:R-:W-:-:S04]  /*0410*/  FADD R16, R17, -R16 ;  /* 0x8000001011107221 */ /* 0x000fc80000000000 */
[----:B------:R-:W-:Y:S01]  /*0420*/  FFMA R9, R16, R16, R9 ;  /* 0x0000001010097223 */ /* 0x000fe20000000009 */
[----:B------:R-:W-:-:S04]  /*0430*/  FADD R14, R15, -R14 ;  /* 0x8000000e0f0e7221 */ /* 0x000fc80000000000 */
[----:B------:R-:W-:Y:S01]  /*0440*/  FFMA R9, R14, R14, R9 ;  /* 0x0000000e0e097223 */ /* 0x000fe20000000009 */
[----:B------:R-:W-:-:S04]  /*0450*/  FADD R12, R13, -R12 ;  /* 0x8000000c0d0c7221 */ /* 0x000fc80000000000 */
[----:B------:R-:W-:Y:S01]  /*0460*/  FFMA R9, R12, R12, R9 ;  /* 0x0000000c0c097223 */ /* 0x000fe20000000009 */
[----:B------:R-:W-:-:S04]  /*0470*/  FADD R10, R10, -R11 ;  /* 0x8000000b0a0a7221 */ /* 0x000fc80000000000 */
[----:B------:R-:W-:Y:S01]  /*0480*/  FFMA R9, R10, R10, R9 ;  /* 0x0000000a0a097223 */ /* 0x000fe20000000009 */
[----:B------:R-:W-:Y:S06]  /*0490*/  BRA.U UP1, `(.L_x_4) ;  /* 0xfffffffd01647547 */ /* 0x000fec000b83ffff */
.L_x_3:
[----:B------:R-:W-:Y:S05]  /*04a0*/  BRA.U !UP0, `(.L_x_2) ;  /* 0x0000000508387547 */ /* 0x000fea000b800000 */
[----:B------:R-:W-:Y:S02]  /*04b0*/  UISETP.GE.U32.AND UP0, UPT, UR6, 0x4, UPT ;  /* 0x000000040600788c */ /* 0x000fe4000bf06070 */
[----:B------:R-:W-:-:S04]  /*04c0*/  ULOP3.LUT UR7, UR5, 0x3, URZ, 0xc0, !UPT ;  /* 0x0000000305077892 */ /* 0x000fc8000f8ec0ff */
[----:B------:R-:W-:-:S03]  /*04d0*/  UISETP.NE.AND UP1, UPT, UR7, URZ, UPT ;  /* 0x000000ff0700728c */ /* 0x000fc6000bf25270 */
[----:B------:R-:W-:Y:S08]  /*04e0*/  BRA.U !UP0, `(.L_x_5) ;  /* 0x0000000108847547 */ /* 0x000ff0000b800000 */
[----:B------:R-:W0:Y:S01]  /*04f0*/  LDC.64 R12, c[0x0][0x380] ;  /* 0x0000e000ff0c7b82 */ /* 0x000e220000000a00 */
[C---:B------:R-:W-:Y:S01]  /*0500*/  VIADD R15, R8.reuse, UR4 ;  /* 0x00000004080f7c36 */ /* 0x040fe20008000000 */
[----:B------:R-:W-:Y:S02]  /*0510*/  IADD3 R17, P0, PT, R8, UR4, RZ ;  /* 0x0000000408117c10 */ /* 0x000fe4000ff1e0ff */
[----:B------:R-:W-:Y:S02]  /*0520*/  IADD3 R14, P1, PT, R0, UR4, RZ ;  /* 0x00000004000e7c10 */ /* 0x000fe4000ff3e0ff */
[----:B------:R-:W-:Y:S02]  /*0530*/  IADD3.X R18, PT, PT, RZ, RZ, RZ, P0, !PT ;  /* 0x000000ffff127210 */ /* 0x000fe400007fe4ff */
[----:B------:R-:W1:Y:S01]  /*0540*/  LDC.64 R10, c[0x0][0x388] ;  /* 0x0000e200ff0a7b82 */ /* 0x000e620000000a00 */
[----:B------:R-:W-:-:S07]  /*0550*/  IADD3.X R16, PT, PT, RZ, RZ, RZ, P1, !PT ;  /* 0x000000ffff107210 */ /* 0x000fce0000ffe4ff */
[----:B------:R-:W2:Y:S08]  /*0560*/  LDC.64 R4, c[0x0][0x380] ;  /* 0x0000e000ff047b82 */ /* 0x000eb00000000a00 */
[----:B------:R-:W3:Y:S01]  /*0570*/  LDC.64 R2, c[0x0][0x388] ;  /* 0x0000e200ff027b82 */ /* 0x000ee20000000a00 */
[----:B0-----:R-:W-:Y:S01]  /*0580*/  IMAD.WIDE.U32 R12, R15, 0x4, R12 ;  /* 0x000000040f0c7825 */ /* 0x001fe200078e000c */
[----:B------:R-:W-:-:S05]  /*0590*/  IADD3 R15, PT, PT, R0, UR4, RZ ;  /* 0x00000004000f7c10 */ /* 0x000fca000fffe0ff */
[----:B------:R-:W4:Y:S01]  /*05a0*/  LDG.E R12, desc[UR8][R12.64] ;  /* 0x000000080c0c7981 */ /* 0x000f22000c1e1900 */
[----:B-1----:R-:W-:-:S06]  /*05b0*/  IMAD.WIDE.U32 R10, R15, 0x4, R10 ;  /* 0x000000040f0a7825 */ /* 0x002fcc00078e000a */
[----:B------:R-:W4:Y:S01]  /*05c0*/  LDG.E R11, desc[UR8][R10.64] ;  /* 0x000000080a0b7981 */ /* 0x000f22000c1e1900 */
[----:B--2---:R-:W-:-:S04]  /*05d0*/  LEA R4, P0, R17, R4, 0x2 ;  /* 0x0000000411047211 */ /* 0x004fc800078010ff */
[----:B------:R-:W-:Y:S02]  /*05e0*/  LEA.HI.X R5, R17, R5, R18, 0x2, P0 ;  /* 0x0000000511057211 */ /* 0x000fe400000f1412 */
[----:B---3--:R-:W-:-:S03]  /*05f0*/  LEA R2, P1, R14, R2, 0x2 ;  /* 0x000000020e027211 */ /* 0x008fc600078210ff */
[----:B------:R-:W2:Y:S01]  /*0600*/  LDG.E R15, desc[UR8][R4.64+0x4] ;  /* 0x00000408040f7981 */ /* 0x000ea2000c1e1900 */
[----:B------:R-:W-:-:S03]  /*0610*/  LEA.HI.X R3, R14, R3, R16, 0x2, P1 ;  /* 0x000000030e037211 */ /* 0x000fc600008f1410 */
[----:B------:R-:W3:Y:S04]  /*0620*/  LDG.E R17, desc[UR8][R4.64+0x8] ;  /* 0x0000080804117981 */ /* 0x000ee8000c1e1900 */
[----:B------:R-:W2:Y:S04]  /*0630*/  LDG.E R16, desc[UR8][R2.64+0x4] ;  /* 0x0000040802107981 */ /* 0x000ea8000c1e1900 */
[----:B------:R-:W3:Y:S04]  /*0640*/  LDG.E R18, desc[UR8][R2.64+0x8] ;  /* 0x0000080802127981 */ /* 0x000ee8000c1e1900 */
[----:B------:R-:W5:Y:S04]  /*0650*/  LDG.E R19, desc[UR8][R4.64+0xc] ;  /* 0x00000c0804137981 */ /* 0x000f68000c1e1900 */
[----:B------:R-:W5:Y:S01]  /*0660*/  LDG.E R20, desc[UR8][R2.64+0xc] ;  /* 0x00000c0802147981 */ /* 0x000f62000c1e1900 */
[----:B------:R-:W-:Y:S01]  /*0670*/  UIADD3 UR4, UPT, UPT, UR4, 0x4, URZ ;  /* 0x0000000404047890 */ /* 0x000fe2000fffe0ff */
[----:B----4-:R-:W-:-:S04]  /*0680*/  FADD R14, R12, -R11 ;  /* 0x8000000b0c0e7221 */ /* 0x010fc80000000000 */
[----:B------:R-:W-:Y:S01]  /*0690*/  FFMA R9, R14, R14, R9 ;  /* 0x0000000e0e097223 */ /* 0x000fe20000000009 */
[----:B--2---:R-:W-:-:S04]  /*06a0*/  FADD R16, R15, -R16 ;  /* 0x800000100f107221 */ /* 0x004fc80000000000 */
[----:B------:R-:W-:Y:S01]  /*06b0*/  FFMA R9, R16, R16, R9 ;  /* 0x0000001010097223 */ /* 0x000fe20000000009 */
[----:B---3--:R-:W-:-:S04]  /*06c0*/  FADD R18, R17, -R18 ;  /* 0x8000001211127221 */ /* 0x008fc80000000000 */
[----:B------:R-:W-:Y:S01]  /*06d0*/  FFMA R9, R18, R18, R9 ;  /* 0x0000001212097223 */ /* 0x000fe20000000009 */
[----:B-----5:R-:W-:-:S04]  /*06e0*/  FADD R20, R19, -R20 ;  /* 0x8000001413147221 */ /* 0x020fc80000000000 */
[----:B------:R-:W-:-:S07]  /*06f0*/  FFMA R9, R20, R20, R9 ;  /* 0x0000001414097223 */ /* 0x000fce0000000009 */
.L_x_5:
[----:B------:R-:W-:Y:S05]  /*0700*/  BRA.U !UP1, `(.L_x_2) ;  /* 0x0000000109a07547 */ /* 0x000fea000b800000 */
[----:B------:R-:W-:Y:S02]  /*0710*/  UISETP.NE.AND UP0, UPT, UR7, 0x1, UPT ;  /* 0x000000010700788c */ /* 0x000fe4000bf05270 */
[----:B------:R-:W-:-:S04]  /*0720*/  ULOP3.LUT UR5, UR5, 0x1, URZ, 0xc0, !UPT ;  /* 0x0000000105057892 */ /* 0x000fc8000f8ec0ff */
[----:B------:R-:W-:-:S03]  /*0730*/  UISETP.NE.U32.AND UP1, UPT, UR5, 0x1, UPT ;  /* 0x000000010500788c */ /* 0x000fc6000bf25070 */
[----:B------:R-:W-:Y:S08]  /*0740*/  BRA.U !UP0, `(.L_x_6) ;  /* 0x0000000108647547 */ /* 0x000ff0000b800000 */
[----:B------:R-:W0:Y:S01]  /*0750*/  LDC.64 R12, c[0x0][0x388] ;  /* 0x0000e200ff0c7b82 */ /* 0x000e220000000a00 */
[----:B------:R-:W-:Y:S02]  /*0760*/  IADD3 R17, PT, PT, R0, UR4, RZ ;  /* 0x0000000400117c10 */ /* 0x000fe4000fffe0ff */
[----:B------:R-:W-:Y:S02]  /*0770*/  IADD3 R15, PT, PT, R8, UR4, RZ ;  /* 0x00000004080f7c10 */ /* 0x000fe4000fffe0ff */
[----:B------:R-:W-:Y:S02]  /*0780*/  IADD3 R16, P0, PT, R0, UR4, RZ ;  /* 0x0000000400107c10 */ /* 0x000fe4000ff1e0ff */
[----:B------:R-:W-:Y:S01]  /*0790*/  IADD3 R14, P1, PT, R8, UR4, RZ ;  /* 0x00000004080e7c10 */ /* 0x000fe2000ff3e0ff */
[----:B------:R-:W1:Y:S08]  /*07a0*/  LDC.64 R10, c[0x0][0x380] ;  /* 0x0000e000ff0a7b82 */ /* 0x000e700000000a00 */
[----:B------:R-:W2:Y:S08]  /*07b0*/  LDC.64 R2, c[0x0][0x388] ;  /* 0x0000e200ff027b82 */ /* 0x000eb00000000a00 */
[----:B------:R-:W3:Y:S01]  /*07c0*/  LDC.64 R4, c[0x0][0x380] ;  /* 0x0000e000ff047b82 */ /* 0x000ee20000000a00 */
[----:B0-----:R-:W-:-:S04]  /*07d0*/  IMAD.WIDE.U32 R12, R17, 0x4, R12 ;  /* 0x00000004110c7825 */ /* 0x001fc800078e000c */
[----:B------:R-:W-:Y:S02]  /*07e0*/  IMAD.X R17, RZ, RZ, RZ, P0 ;  /* 0x000000ffff117224 */ /* 0x000fe400000e06ff */
[----:B------:R-:W4:Y:S01]  /*07f0*/  LDG.E R13, desc[UR8][R12.64] ;  /* 0x000000080c0d7981 */ /* 0x000f22000c1e1900 */
[----:B-1----:R-:W-:Y:S01]  /*0800*/  IMAD.WIDE.U32 R10, R15, 0x4, R10 ;  /* 0x000000040f0a7825 */ /* 0x002fe200078e000a */
[----:B------:R-:W-:-:S05]  /*0810*/  IADD3.X R15, PT, PT, RZ, RZ, RZ, P1, !PT ;  /* 0x000000ffff0f7210 */ /* 0x000fca0000ffe4ff */
[----:B------:R-:W4:Y:S01]  /*0820*/  LDG.E R10, desc[UR8][R10.64] ;  /* 0x000000080a0a7981 */ /* 0x000f22000c1e1900 */
[----:B--2---:R-:W-:-:S04]  /*0830*/  LEA R2, P0, R16, R2, 0x2 ;  /* 0x0000000210027211 */ /* 0x004fc800078010ff */
[----:B------:R-:W-:Y:S02]  /*0840*/  LEA.HI.X R3, R16, R3, R17, 0x2, P0 ;  /* 0x0000000310037211 */ /* 0x000fe400000f1411 */
[----:B---3--:R-:W-:-:S04]  /*0850*/  LEA R4, P1, R14, R4, 0x2 ;  /* 0x000000040e047211 */ /* 0x008fc800078210ff */
[----:B------:R-:W2:Y:S01]  /*0860*/  LDG.E R3, desc[UR8][R2.64+0x4] ;  /* 0x0000040802037981 */ /* 0x000ea2000c1e1900 */
[----:B------:R-:W-:-:S05]  /*0870*/  LEA.HI.X R5, R14, R5, R15, 0x2, P1 ;  /* 0x000000050e057211 */ /* 0x000fca00008f140f */
[----:B------:R-:W2:Y:S01]  /*0880*/  LDG.E R4, desc[UR8][R4.64+0x4] ;  /* 0x0000040804047981 */ /* 0x000ea2000c1e1900 */
[----:B------:R-:W-:Y:S01]  /*0890*/  UIADD3 UR4, UPT, UPT, UR4, 0x2, URZ ;  /* 0x0000000204047890 */ /* 0x000fe2000fffe0ff */
[----:B----4-:R-:W-:-:S04]  /*08a0*/  FADD R14, R10, -R13 ;  /* 0x8000000d0a0e7221 */ /* 0x010fc80000000000 */
[----:B------:R-:W-:Y:S01]  /*08b0*/  FFMA R9, R14, R14, R9 ;  /* 0x0000000e0e097223 */ /* 0x000fe20000000009 */
[----:B--2---:R-:W-:-:S04]  /*08c0*/  FADD R14, R4, -R3 ;  /* 0x80000003040e7221 */ /* 0x004fc80000000000 */
[----:B------:R-:W-:-:S07]  /*08d0*/  FFMA R9, R14, R14, R9 ;  /* 0x0000000e0e097223 */ /* 0x000fce0000000009 */
.L_x_6:
[----:B------:R-:W-:Y:S05]  /*08e0*/  BRA.U UP1, `(.L_x_2) ;  /* 0x0000000101287547 */ /* 0x000fea000b800000 */
[----:B------:R-:W0:Y:S01]  /*08f0*/  LDC.64 R2, c[0x0][0x380] ;  /* 0x0000e000ff027b82 */ /* 0x000e220000000a00 */
[----:B------:R-:W-:Y:S02]  /*0900*/  IADD3 R11, PT, PT, R8, UR4, RZ ;  /* 0x00000004080b7c10 */ /* 0x000fe4000fffe0ff */
[----:B------:R-:W-:-:S05]  /*0910*/  IADD3 R13, PT, PT, R0, UR4, RZ ;  /* 0x00000004000d7c10 */ /* 0x000fca000fffe0ff */
[----:B------:R-:W1:Y:S01]  /*0920*/  LDC.64 R4, c[0x0][0x388] ;  /* 0x0000e200ff047b82 */ /* 0x000e620000000a00 */
[----:B0-----:R-:W-:-:S06]  /*0930*/  IMAD.WIDE.U32 R2, R11, 0x4, R2 ;  /* 0x000000040b027825 */ /* 0x001fcc00078e0002 */
[----:B------:R-:W2:Y:S01]  /*0940*/  LDG.E R2, desc[UR8][R2.64] ;  /* 0x0000000802027981 */ /* 0x000ea2000c1e1900 */
[----:B-1----:R-:W-:-:S06]  /*0950*/  IMAD.WIDE.U32 R4, R13, 0x4, R4 ;  /* 0x000000040d047825 */ /* 0x002fcc00078e0004 */
[----:B------:R-:W2:Y:S02]  /*0960*/  LDG.E R5, desc[UR8][R4.64] ;  /* 0x0000000804057981 */ /* 0x000ea4000c1e1900 */
[----:B--2---:R-:W-:-:S04]  /*0970*/  FADD R0, R2, -R5 ;  /* 0x8000000502007221 */ /* 0x004fc80000000000 */
[----:B------:R-:W-:-:S07]  /*0980*/  FFMA R9, R0, R0, R9 ;  /* 0x0000000000097223 */ /* 0x000fce0000000009 */
.L_x_2:
[----:B------:R-:W-:Y:S01]  /*0990*/  IADD3 R0, PT, PT, R9, -0xd000000, RZ ;  /* 0xf300000009007810 */ /* 0x000fe20007ffe0ff */
[----:B------:R0:W1:Y:S01]  /*09a0*/  MUFU.RSQ R2, R9 ;  /* 0x0000000900027308 */ /* 0x0000620000001400 */
[----:B------:R-:W-:Y:S02]  /*09b0*/  BSSY.RECONVERGENT B1, `(.L_x_1) ;  /* 0x000000b000017945 */ /* 0x000fe40003800200 */
[----:B------:R-:W-:-:S13]  /*09c0*/  ISETP.GT.U32.AND P0, PT, R0, 0x727fffff, PT ;  /* 0x727fffff0000780c */ /* 0x000fda0003f04070 */
[----:B0-----:R-:W-:Y:S05]  /*09d0*/  @!P0 BRA `(.L_x_7) ;  /* 0x0000000000108947 */ /* 0x001fea0003800000 */
[----:B------:R-:W-:Y:S02]  /*09e0*/  MOV R0, R9 ;  /* 0x0000000900007202 */ /* 0x000fe40000000f00 */
[----:B------:R-:W-:-:S07]  /*09f0*/  MOV R9, 0xa10 ;  /* 0x00000a1000097802 */ /* 0x000fce0000000f00 */
[----:B-1----:R-:W-:Y:S05]  /*0a00*/  CALL.REL.NOINC `($__internal_0_$__cuda_sm20_sqrt_rn_f32_slowpath) ;  /* 0x0000000000987944 */ /* 0x002fea0003c00000 */
[----:B------:R-:W-:Y:S05]  /*0a10*/  BRA `(.L_x_8) ;  /* 0x0000000000107947 */ /* 0x000fea0003800000 */
.L_x_7:
[C---:B-1----:R-:W-:Y:S01]  /*0a20*/  FMUL.FTZ R0, R2.reuse, R9 ;  /* 0x0000000902007220 */ /* 0x042fe20000410000 */
[----:B------:R-:W-:-:S03]  /*0a30*/  FMUL.FTZ R2, R2, 0.5 ;  /* 0x3f00000002027820 */ /* 0x000fc60000410000 */
[----:B------:R-:W-:-:S04]  /*0a40*/  FFMA R9, -R0, R0, R9 ;  /* 0x0000000000097223 */ /* 0x000fc80000000109 */
[----:B------:R-:W-:-:S07]  /*0a50*/  FFMA R0, R9, R2, R0 ;  /* 0x0000000209007223 */ /* 0x000fce0000000000 */
.L_x_8:
[----:B------:R-:W-:Y:S05]  /*0a60*/  BSYNC.RECONVERGENT B1 ;  /* 0x0000000000017941 */ /* 0x000fea0003800200 */
.L_x_1:
[----:B------:R-:W-:Y:S05]  /*0a70*/  BSYNC.RECONVERGENT B0 ;  /* 0x0000000000007941 */ /* 0x000fea0003800200 */
.L_x_0:
[----:B------:R-:W0:Y:S01]  /*0a80*/  S2UR UR5, SR_CgaCtaId ;  /* 0x00000000000579c3 */ /* 0x000e220000008800 */
[----:B------:R-:W-:Y:S01]  /*0a90*/  UMOV UR4, 0x400 ;  /* 0x0000040000047882 */ /* 0x000fe20000000000 */
[----:B------:R-:W1:Y:S01]  /*0aa0*/  LDCU UR6, c[0x0][0x360] ;  /* 0x00006c00ff0677ac */ /* 0x000e620008000800 */
[----:B------:R-:W-:Y:S01]  /*0ab0*/  ISETP.NE.AND P0, PT, R7, RZ, PT ;  /* 0x000000ff0700720c */ /* 0x000fe20003f05270 */
[----:B-1----:R-:W-:Y:S02]  /*0ac0*/  UISETP.GE.U32.AND UP0, UPT, UR6, 0x2, UPT ;  /* 0x000000020600788c */ /* 0x002fe4000bf06070 */
[----:B0-----:R-:W-:-:S06]  /*0ad0*/  ULEA UR4, UR5, UR4, 0x18 ;  /* 0x0000000405047291 */ /* 0x001fcc000f8ec0ff */
[----:B------:R-:W-:-:S05]  /*0ae0*/  LEA R3, R7, UR4, 0x2 ;  /* 0x0000000407037c11 */ /* 0x000fca000f8e10ff */
[----:B------:R0:W-:Y:S01]  /*0af0*/  STS [R3], R0 ;  /* 0x0000000003007388 */ /* 0x0001e20000000800 */
[----:B------:R-:W-:Y:S06]  /*0b00*/  BAR.SYNC.DEFER_BLOCKING 0x0 ;  /* 0x0000000000007b1d */ /* 0x000fec0000010000 */
[----:B------:R-:W-:Y:S05]  /*0b10*/  BRA.U !UP0, `(.L_x_9) ;  /* 0x0000000108307547 */ /* 0x000fea000b800000 */
[----:B0-----:R-:W-:-:S07]  /*0b20*/  MOV R0, UR6 ;  /* 0x0000000600007c02 */ /* 0x001fce0008000f00 */
.L_x_10:
[----:B------:R-:W-:-:S04]  /*0b30*/  SHF.R.U32.HI R8, RZ, 0x1, R0 ;  /* 0x00000001ff087819 */ /* 0x000fc80000011600 */
[----:B------:R-:W-:-:S13]  /*0b40*/  ISETP.GE.U32.AND P1, PT, R7, R8, PT ;  /* 0x000000080700720c */ /* 0x000fda0003f26070 */
[----:B------:R-:W-:Y:S01]  /*0b50*/  @!P1 LEA R4, R8, R3, 0x2 ;  /* 0x0000000308049211 */ /* 0x000fe200078e10ff */
[----:B------:R-:W-:Y:S04]  /*0b60*/  @!P1 LDS R2, [R3] ;  /* 0x0000000003029984 */ /* 0x000fe80000000800 */
[----:B------:R-:W0:Y:S02]  /*0b70*/  @!P1 LDS R5, [R4] ;  /* 0x0000000004059984 */ /* 0x000e240000000800 */
[----:B0-----:R-:W-:-:S05]  /*0b80*/  @!P1 FMNMX R2, R2, R5, PT ;  /* 0x0000000502029209 */ /* 0x001fca0003800000 */
[----:B------:R1:W-:Y:S01]  /*0b90*/  @!P1 STS [R3], R2 ;  /* 0x0000000203009388 */ /* 0x0003e20000000800 */
[----:B------:R-:W-:Y:S01]  /*0ba0*/  BAR.SYNC.DEFER_BLOCKING 0x0 ;  /* 0x0000000000007b1d */ /* 0x000fe20000010000 */
[----:B------:R-:W-:Y:S01]  /*0bb0*/  ISETP.GT.U32.AND P1, PT, R0, 0x3, PT ;  /* 0x000000030000780c */ /* 0x000fe20003f24070 */
[----:B------:R-:W-:-:S12]  /*0bc0*/  IMAD.MOV.U32 R0, RZ, RZ, R8 ;  /* 0x000000ffff007224 */ /* 0x000fd800078e0008 */
[----:B-1----:R-:W-:Y:S05]  /*0bd0*/  @P1 BRA `(.L_x_10) ;  /* 0xfffffffc00d41947 */ /* 0x002fea000383ffff */
.L_x_9:
[----:B------:R-:W-:Y:S05]  /*0be0*/  @P0 EXIT ;  /* 0x000000000000094d */ /* 0x000fea0003800000 */
[----:B------:R-:W1:Y:S01]  /*0bf0*/  S2UR UR5, SR_CgaCtaId ;  /* 0x00000000000579c3 */ /* 0x000e620000008800 */
[----:B------:R-:W-:-:S07]  /*0c00*/  UMOV UR4, 0x400 ;  /* 0x0000040000047882 */ /* 0x000fce0000000000 */
[----:B0-----:R-:W0:Y:S01]  /*0c10*/  LDC.64 R2, c[0x0][0x390] ;  /* 0x0000e400ff027b82 */ /* 0x001e220000000a00 */
[----:B-1----:R-:W-:Y:S01]  /*0c20*/  ULEA UR4, UR5, UR4, 0x18 ;  /* 0x0000000405047291 */ /* 0x002fe2000f8ec0ff */
[----:B0-----:R-:W-:-:S08]  /*0c30*/  IMAD.WIDE.U32 R6, R6, 0x4, R2 ;  /* 0x0000000406067825 */ /* 0x001fd000078e0002 */
[----:B------:R-:W0:Y:S04]  /*0c40*/  LDS R5, [UR4] ;  /* 0x00000004ff057984 */ /* 0x000e280008000800 */
[----:B0-----:R-:W-:Y:S01]  /*0c50*/  STG.E desc[UR8][R6.64], R5 ;  /* 0x0000000506007986 */ /* 0x001fe2000c101908 */
[----:B------:R-:W-:Y:S05]  /*0c60*/  EXIT ;  /* 0x000000000000794d */ /* 0x000fea0003800000 */
        .weak           $__internal_0_$__cuda_sm20_sqrt_rn_f32_slowpath
        .type           $__internal_0_$__cuda_sm20_sqrt_rn_f32_slowpath,@function
        .size           $__internal_0_$__cuda_sm20_sqrt_rn_f32_slowpath,(.L_x_13 - $__internal_0_$__cuda_sm20_sqrt_rn_f32_slowpath)
$__internal_0_$__cuda_sm20_sqrt_rn_f32_slowpath:
[----:B------:R-:W-:-:S13]  /*0c70*/  LOP3.LUT P0, RZ, R0, 0x7fffffff, RZ, 0xc0, !PT ;  /* 0x7fffffff00ff7812 */ /* 0x000fda000780c0ff */
[----:B------:R-:W-:Y:S01]  /*0c80*/  @!P0 MOV R2, R0 ;  /* 0x0000000000028202 */ /* 0x000fe20000000f00 */
[----:B------:R-:W-:Y:S06]  /*0c90*/  @!P0 BRA `(.L_x_11) ;  /* 0x0000000000408947 */ /* 0x000fec0003800000 */
[----:B------:R-:W-:-:S13]  /*0ca0*/  FSETP.GEU.FTZ.AND P0, PT, R0, RZ, PT ;  /* 0x000000ff0000720b */ /* 0x000fda0003f1e000 */
[----:B------:R-:W-:Y:S01]  /*0cb0*/  @!P0 MOV R2, 0x7fffffff ;  /* 0x7fffffff00028802 */ /* 0x000fe20000000f00 */
[----:B------:R-:W-:Y:S06]  /*0cc0*/  @!P0 BRA `(.L_x_11) ;  /* 0x0000000000348947 */ /* 0x000fec0003800000 */
[----:B------:R-:W-:-:S13]  /*0cd0*/  FSETP.GTU.FTZ.AND P0, PT, |R0|, +INF , PT ;  /* 0x7f8000000000780b */ /* 0x000fda0003f1c200 */
[----:B------:R-:W-:Y:S01]  /*0ce0*/  @P0 FADD.FTZ R2, R0, 1 ;  /* 0x3f80000000020421 */ /* 0x000fe20000010000 */
[----:B------:R-:W-:Y:S06]  /*0cf0*/  @P0 BRA `(.L_x_11) ;  /* 0x0000000000280947 */ /* 0x000fec0003800000 */
[----:B------:R-:W-:-:S13]  /*0d00*/  FSETP.NEU.FTZ.AND P0, PT, |R0|, +INF , PT ;  /* 0x7f8000000000780b */ /* 0x000fda0003f1d200 */
[----:B------:R-:W-:-:S04]  /*0d10*/  @P0 FFMA R3, R0, 1.84467440737095516160e+19, RZ ;  /* 0x5f80000000030823 */ /* 0x000fc800000000ff */
[----:B------:R-:W0:Y:S02]  /*0d20*/  @P0 MUFU.RSQ R2, R3 ;  /* 0x0000000300020308 */ /* 0x000e240000001400 */
[----:B0-----:R-:W-:Y:S01]  /*0d30*/  @P0 FMUL.FTZ R4, R3, R2 ;  /* 0x0000000203040220 */ /* 0x001fe20000410000 */
[----:B------:R-:W-:Y:S01]  /*0d40*/  @P0 FMUL.FTZ R8, R2, 0.5 ;  /* 0x3f00000002080820 */ /* 0x000fe20000410000 */
[----:B------:R-:W-:Y:S02]  /*0d50*/  @!P0 MOV R2, R0 ;  /* 0x0000000000028202 */ /* 0x000fe40000000f00 */
[----:B------:R-:W-:-:S04]  /*0d60*/  @P0 FADD.FTZ R5, -R4, -RZ ;  /* 0x800000ff04050221 */ /* 0x000fc80000010100 */
[----:B------:R-:W-:-:S04]  /*0d70*/  @P0 FFMA R5, R4, R5, R3 ;  /* 0x0000000504050223 */ /* 0x000fc80000000003 */
[----:B------:R-:W-:-:S04]  /*0d80*/  @P0 FFMA R5, R5, R8, R4 ;  /* 0x0000000805050223 */ /* 0x000fc80000000004 */
[----:B------:R-:W-:-:S07]  /*0d90*/  @P0 FMUL.FTZ R2, R5, 2.3283064365386962891e-10 ;  /* 0x2f80000005020820 */ /* 0x000fce0000410000 */
.L_x_11:
[----:B------:R-:W-:Y:S01]  /*0da0*/  HFMA2 R3, -RZ, RZ, 0, 0 ;  /* 0x00000000ff037431 */ /* 0x000fe200000001ff */
[----:B------:R-:W-:Y:S02]  /*0db0*/  MOV R0, R2 ;  /* 0x0000000200007202 */ /* 0x000fe40000000f00 */
[----:B------:R-:W-:-:S04]  /*0dc0*/  MOV R2, R9 ;  /* 0x0000000900027202 */ /* 0x000fc80000000f00 */
[----:B------:R-:W-:Y:S05]  /*0dd0*/  RET.REL.NODEC R2 `(_Z24compute_min_distances_v2PfS_S_iii) ;  /* 0xfffffff002887950 */ /* 0x000fea0003c3ffff */
.L_x_12:
[----:B------:R-:W-:-:S00]  /*0de0*/  BRA `(.L_x_12) ;  /* 0xfffffffc00fc7947 */ /* 0x000fc0000383ffff */
[----:B------:R-:W-:-:S00]  /*0df0*/  NOP ;  /* 0x0000000000007918 */ /* 0x000fc00000000000 */
        /* <DEDUP_REMOVED lines=8> */
.L_x_13:


//--------------------- .nv.shared._Z24compute_min_distances_v2PfS_S_iii --------------------------
	.section	.nv.shared._Z24compute_min_distances_v2PfS_S_iii,"aw",@nobits
	.sectionflags	@""
	.align	16
	.zero		1024


//--------------------- .nv.shared.reserved.0     --------------------------
	.section	.nv.shared.reserved.0,"aw",@nobits
	.weak		__nv_reservedSMEM_offset_0_alias
	.size		__nv_reservedSMEM_offset_0_alias, 0, 64
	.other		__nv_reservedSMEM_offset_0_alias,@"STO_CUDA_RESERVED_SHARED STV_DEFAULT"
__nv_reservedSMEM_offset_0_alias:
	.zero		0
	.zero		64


//--------------------- .nv.constant0._Z24compute_min_distances_v2PfS_S_iii --------------------------
	.section	.nv.constant0._Z24compute_min_distances_v2PfS_S_iii,"a",@progbits
	.sectionflags	@""
	.align	4
.nv.constant0._Z24compute_min_distances_v2PfS_S_iii:
	.zero		932


//--------------------- SYMBOLS --------------------------

	.type		.nv.reservedSmem.offset0,@object
	.size		.nv.reservedSmem.offset0,0x4
	.type		.nv.reservedSmem.cap,@object
	.size		.nv.reservedSmem.cap,0x4
